	.headerflags	@"EF_CUDA_TEXMODE_UNIFIED EF_CUDA_64BIT_ADDRESS EF_CUDA_ACCELERATORS EF_CUDA_SM90 EF_CUDA_VIRTUAL_SM(EF_CUDA_SM90)"
	.elftype	@"ET_EXEC"


//--------------------- .nv.info                  --------------------------
	.section	.nv.info,"",@"SHT_CUDA_INFO"
	.align	4


	//----- nvinfo : EIATTR_REGCOUNT
	.align		4
        /*0000*/ 	.byte	0x04, 0x2f
        /*0002*/ 	.short	(.L_2 - .L_1)
	.align		4
.L_1:
        /*0004*/ 	.word	index@(triton_poi_fused_abs_add_clamp_div_floor_ge_gt_le_logical_and_lt_maximum_mul_neg_sign_sub_1)
        /*0008*/ 	.word	0x00000014


	//----- nvinfo : EIATTR_MIN_STACK_SIZE
	.align		4
.L_2:
        /*000c*/ 	.byte	0x04, 0x12
        /*000e*/ 	.short	(.L_4 - .L_3)
	.align		4
.L_3:
        /*0010*/ 	.word	index@(triton_poi_fused_abs_add_clamp_div_floor_ge_gt_le_logical_and_lt_maximum_mul_neg_sign_sub_1)
        /*0014*/ 	.word	0x00000000


	//----- nvinfo : EIATTR_FRAME_SIZE
	.align		4
.L_4:
        /*0018*/ 	.byte	0x04, 0x11
        /*001a*/ 	.short	(.L_6 - .L_5)
	.align		4
.L_5:
        /*001c*/ 	.word	index@(triton_poi_fused_abs_add_clamp_div_floor_ge_gt_le_logical_and_lt_maximum_mul_neg_sign_sub_1)
        /*0020*/ 	.word	0x00000000


	//----- nvinfo : EIATTR_MIN_STACK_SIZE
	.align		4
.L_6:
        /*0024*/ 	.byte	0x04, 0x12
        /*0026*/ 	.short	(.L_8 - .L_7)
	.align		4
.L_7:
        /*0028*/ 	.word	index@(triton_poi_fused_abs_add_clamp_div_floor_ge_gt_le_logical_and_lt_maximum_mul_neg_sign_sub_1)
        /*002c*/ 	.word	0x00000000
.L_8:


//--------------------- .nv.info.triton_poi_fused_abs_add_clamp_div_floor_ge_gt_le_logical_and_lt_maximum_mul_neg_sign_sub_1 --------------------------
	.section	.nv.info.triton_poi_fused_abs_add_clamp_div_floor_ge_gt_le_logical_and_lt_maximum_mul_neg_sign_sub_1,"",@"SHT_CUDA_INFO"
	.sectionflags	@""
	.align	4


	//----- nvinfo : EIATTR_CUDA_API_VERSION
	.align		4
        /*0000*/ 	.byte	0x04, 0x37
        /*0002*/ 	.short	(.L_10 - .L_9)
.L_9:
        /*0004*/ 	.word	0x0000007c


	//----- nvinfo : EIATTR_KPARAM_INFO
	.align		4
.L_10:
        /*0008*/ 	.byte	0x04, 0x17
        /*000a*/ 	.short	(.L_12 - .L_11)
.L_11:
        /*000c*/ 	.word	0x00000000
        /*0010*/ 	.short	0x000b
        /*0012*/ 	.short	0x0058
        /*0014*/ 	.byte	0x00, 0xf0, 0x11, 0x00


	//----- nvinfo : EIATTR_KPARAM_INFO
	.align		4
.L_12:
        /*0018*/ 	.byte	0x04, 0x17
        /*001a*/ 	.short	(.L_14 - .L_13)
.L_13:
        /*001c*/ 	.word	0x00000000
        /*0020*/ 	.short	0x000a
        /*0022*/ 	.short	0x0050
        /*0024*/ 	.byte	0x00, 0xf4, 0x21, 0x00


	//----- nvinfo : EIATTR_KPARAM_INFO
	.align		4
.L_14:
        /*0028*/ 	.byte	0x04, 0x17
        /*002a*/ 	.short	(.L_16 - .L_15)
.L_15:
        /*002c*/ 	.word	0x00000000
        /*0030*/ 	.short	0x0009
        /*0032*/ 	.short	0x0048
        /*0034*/ 	.byte	0x00, 0xf4, 0x21, 0x00


	//----- nvinfo : EIATTR_KPARAM_INFO
	.align		4
.L_16:
        /*0038*/ 	.byte	0x04, 0x17
        /*003a*/ 	.short	(.L_18 - .L_17)
.L_17:
        /*003c*/ 	.word	0x00000000
        /*0040*/ 	.short	0x0008
        /*0042*/ 	.short	0x0040
        /*0044*/ 	.byte	0x00, 0xf4, 0x21, 0x00


	//----- nvinfo : EIATTR_KPARAM_INFO
	.align		4
.L_18:
        /*0048*/ 	.byte	0x04, 0x17
        /*004a*/ 	.short	(.L_20 - .L_19)
.L_19:
        /*004c*/ 	.word	0x00000000
        /*0050*/ 	.short	0x0007
        /*0052*/ 	.short	0x0038
        /*0054*/ 	.byte	0x00, 0xf4, 0x21, 0x00


	//----- nvinfo : EIATTR_KPARAM_INFO
	.align		4
.L_20:
        /*0058*/ 	.byte	0x04, 0x17
        /*005a*/ 	.short	(.L_22 - .L_21)
.L_21:
        /*005c*/ 	.word	0x00000000
        /*0060*/ 	.short	0x0006
        /*0062*/ 	.short	0x0030
        /*0064*/ 	.byte	0x00, 0xf4, 0x21, 0x00


	//----- nvinfo : EIATTR_KPARAM_INFO
	.align		4
.L_22:
        /*0068*/ 	.byte	0x04, 0x17
        /*006a*/ 	.short	(.L_24 - .L_23)
.L_23:
        /*006c*/ 	.word	0x00000000
        /*0070*/ 	.short	0x0005
        /*0072*/ 	.short	0x0028
        /*0074*/ 	.byte	0x00, 0xf4, 0x21, 0x00


	//----- nvinfo : EIATTR_KPARAM_INFO
	.align		4
.L_24:
        /*0078*/ 	.byte	0x04, 0x17
        /*007a*/ 	.short	(.L_26 - .L_25)
.L_25:
        /*007c*/ 	.word	0x00000000
        /*0080*/ 	.short	0x0004
        /*0082*/ 	.short	0x0020
        /*0084*/ 	.byte	0x00, 0xf4, 0x21, 0x00


	//----- nvinfo : EIATTR_KPARAM_INFO
	.align		4
.L_26:
        /*0088*/ 	.byte	0x04, 0x17
        /*008a*/ 	.short	(.L_28 - .L_27)
.L_27:
        /*008c*/ 	.word	0x00000000
        /*0090*/ 	.short	0x0003
        /*0092*/ 	.short	0x0018
        /*0094*/ 	.byte	0x00, 0xf4, 0x21, 0x00


	//----- nvinfo : EIATTR_KPARAM_INFO
	.align		4
.L_28:
        /*0098*/ 	.byte	0x04, 0x17
        /*009a*/ 	.short	(.L_30 - .L_29)
.L_29:
        /*009c*/ 	.word	0x00000000
        /*00a0*/ 	.short	0x0002
        /*00a2*/ 	.short	0x0010
        /*00a4*/ 	.byte	0x00, 0xf4, 0x21, 0x00


	//----- nvinfo : EIATTR_KPARAM_INFO
	.align		4
.L_30:
        /*00a8*/ 	.byte	0x04, 0x17
        /*00aa*/ 	.short	(.L_32 - .L_31)
.L_31:
        /*00ac*/ 	.word	0x00000000
        /*00b0*/ 	.short	0x0001
        /*00b2*/ 	.short	0x0008
        /*00b4*/ 	.byte	0x00, 0xf4, 0x21, 0x00


	//----- nvinfo : EIATTR_KPARAM_INFO
	.align		4
.L_32:
        /*00b8*/ 	.byte	0x04, 0x17
        /*00ba*/ 	.short	(.L_34 - .L_33)
.L_33:
        /*00bc*/ 	.word	0x00000000
        /*00c0*/ 	.short	0x0000
        /*00c2*/ 	.short	0x0000
        /*00c4*/ 	.byte	0x00, 0xf4, 0x21, 0x00


	//----- nvinfo : EIATTR_SPARSE_MMA_MASK
	.align		4
.L_34:
        /*00c8*/ 	.byte	0x03, 0x50
        /*00ca*/ 	.short	0x0000


	//----- nvinfo : EIATTR_MAXREG_COUNT
	.align		4
        /*00cc*/ 	.byte	0x03, 0x1b
        /*00ce*/ 	.short	0x00ff


	//----- nvinfo : EIATTR_EXIT_INSTR_OFFSETS
	.align		4
        /*00d0*/ 	.byte	0x04, 0x1c
        /*00d2*/ 	.short	(.L_36 - .L_35)


	//   ....[0]....
.L_35:
        /*00d4*/ 	.word	0x00000540


	//   ....[1]....
        /*00d8*/ 	.word	0x00000560


	//----- nvinfo : EIATTR_REQNTID
	.align		4
.L_36:
        /*00dc*/ 	.byte	0x04, 0x10
        /*00de*/ 	.short	(.L_38 - .L_37)
.L_37:
        /*00e0*/ 	.word	0x00000080
        /*00e4*/ 	.word	0x00000001
        /*00e8*/ 	.word	0x00000001


	//----- nvinfo : EIATTR_CBANK_PARAM_SIZE
	.align		4
.L_38:
        /*00ec*/ 	.byte	0x03, 0x19
        /*00ee*/ 	.short	0x005c


	//----- nvinfo : EIATTR_PARAM_CBANK
	.align		4
        /*00f0*/ 	.byte	0x04, 0x0a
        /*00f2*/ 	.short	(.L_40 - .L_39)
	.align		4
.L_39:
        /*00f4*/ 	.word	index@(.nv.constant0.triton_poi_fused_abs_add_clamp_div_floor_ge_gt_le_logical_and_lt_maximum_mul_neg_sign_sub_1)
        /*00f8*/ 	.short	0x0210
        /*00fa*/ 	.short	0x005c


	//----- nvinfo : EIATTR_SW_WAR
	.align		4
.L_40:
        /*00fc*/ 	.byte	0x04, 0x36
        /*00fe*/ 	.short	(.L_42 - .L_41)
.L_41:
        /*0100*/ 	.word	0x00000008
.L_42:


//--------------------- .nv.callgraph             --------------------------
	.section	.nv.callgraph,"",@"SHT_CUDA_CALLGRAPH"
	.align	4
	.sectionentsize	8
	.align		4
        /*0000*/ 	.word	0x00000000
	.align		4
        /*0004*/ 	.word	0xffffffff
	.align		4
        /*0008*/ 	.word	0x00000000
	.align		4
        /*000c*/ 	.word	0xfffffffe
	.align		4
        /*0010*/ 	.word	0x00000000
	.align		4
        /*0014*/ 	.word	0xfffffffd
	.align		4
        /*0018*/ 	.word	0x00000000
	.align		4
        /*001c*/ 	.word	0xfffffffc


//--------------------- .nv.constant4             --------------------------
	.section	.nv.constant4,"a",@progbits
	.align	8
	.align		8
.nv.constant4:
        /*0000*/ 	.dword	_$_str


//--------------------- .text.triton_poi_fused_abs_add_clamp_div_floor_ge_gt_le_logical_and_lt_maximum_mul_neg_sign_sub_1 --------------------------
	.section	.text.triton_poi_fused_abs_add_clamp_div_floor_ge_gt_le_logical_and_lt_maximum_mul_neg_sign_sub_1,"ax",@progbits
	.align	128
        .global         triton_poi_fused_abs_add_clamp_div_floor_ge_gt_le_logical_and_lt_maximum_mul_neg_sign_sub_1
        .type           triton_poi_fused_abs_add_clamp_div_floor_ge_gt_le_logical_and_lt_maximum_mul_neg_sign_sub_1,@function
        .size           triton_poi_fused_abs_add_clamp_div_floor_ge_gt_le_logical_and_lt_maximum_mul_neg_sign_sub_1,(.L_x_1 - triton_poi_fused_abs_add_clamp_div_floor_ge_gt_le_logical_and_lt_maximum_mul_neg_sign_sub_1)
        .other          triton_poi_fused_abs_add_clamp_div_floor_ge_gt_le_logical_and_lt_maximum_mul_neg_sign_sub_1,@"STO_CUDA_ENTRY STV_DEFAULT"
triton_poi_fused_abs_add_clamp_div_floor_ge_gt_le_logical_and_lt_maximum_mul_neg_sign_sub_1:
.text.triton_poi_fused_abs_add_clamp_div_floor_ge_gt_le_logical_and_lt_maximum_mul_neg_sign_sub_1:
[----:B------:R-:W0:Y:S01]  /*0000*/  LDC R1, c[0x0][0x28] ;  /* 0x00000a00ff017b82 */ /* 0x000e220000000800 */
[----:B------:R-:W1:Y:S07]  /*0010*/  S2R R0, SR_TID.X ;  /* 0x0000000000007919 */ /* 0x000e6e0000002100 */
[----:B------:R-:W2:Y:S01]  /*0020*/  LDC.64 R6, c[0x0][0x218] ;  /* 0x00008600ff067b82 */ /* 0x000ea20000000a00 */
[----:B------:R-:W-:Y:S01]  /*0030*/  ULDC.64 UR4, c[0x0][0x208] ;  /* 0x0000820000047ab9 */ /* 0x000fe20000000a00 */
[----:B------:R-:W3:Y:S06]  /*0040*/  S2R R3, SR_CTAID.X ;  /* 0x0000000000037919 */ /* 0x000eec0000002500 */
[----:B------:R-:W4:Y:S08]  /*0050*/  LDC.64 R4, c[0x0][0x210] ;  /* 0x00008400ff047b82 */ /* 0x000f300000000a00 */
[----:B------:R-:W5:Y:S01]  /*0060*/  LDC.64 R8, c[0x0][0x220] ;  /* 0x00008800ff087b82 */ /* 0x000f620000000a00 */
[----:B------:R-:W-:Y:S01]  /*0070*/  IMAD.MOV.U32 R16, RZ, RZ, RZ ;  /* 0x000000ffff107224 */ /* 0x000fe200078e00ff */
[----:B------:R-:W-:Y:S01]  /*0080*/  ULDC.64 UR6, c[0x0][0x250] ;  /* 0x0000940000067ab9 */ /* 0x000fe20000000a00 */
[----:B------:R-:W-:Y:S01]  /*0090*/  ULDC.64 UR8, c[0x0][0x258] ;  /* 0x0000960000087ab9 */ /* 0x000fe20000000a00 */
[----:B--2---:R2:W2:Y:S01]  /*00a0*/  LDG.E R2, desc[UR4][R6.64] ;  /* 0x0000000406027981 */ /* 0x0044a2000c1e1900 */
[----:B-1----:R-:W-:-:S05]  /*00b0*/  LOP3.LUT R0, R0, 0x7f, RZ, 0xc0, !PT ;  /* 0x0000007f00007812 */ /* 0x002fca00078ec0ff */
[----:B---3--:R-:W-:-:S04]  /*00c0*/  IMAD R0, R3, 0x80, R0 ;  /* 0x0000008003007824 */ /* 0x008fc800078e0200 */
[C---:B----4-:R-:W-:Y:S01]  /*00d0*/  IMAD.WIDE R4, R0.reuse, 0x4, R4 ;  /* 0x0000000400047825 */ /* 0x050fe200078e0204 */
[----:B------:R-:W-:Y:S01]  /*00e0*/  ISETP.GE.AND P1, PT, R0, 0x100, PT ;  /* 0x000001000000780c */ /* 0x000fe20003f26270 */
[----:B-----5:R1:W3:-:S12]  /*00f0*/  LDG.E R3, desc[UR4][R8.64] ;  /* 0x0000000408037981 */ /* 0x0202d8000c1e1900 */
[----:B------:R4:W5:Y:S01]  /*0100*/  @!P1 LDG.E R16, desc[UR4][R4.64] ;  /* 0x0000000404109981 */ /* 0x000962000c1e1900 */
[----:B------:R-:W1:Y:S08]  /*0110*/  LDC.64 R12, c[0x0][0x238] ;  /* 0x00008e00ff0c7b82 */ /* 0x000e700000000a00 */
[----:B------:R-:W2:Y:S08]  /*0120*/  LDC.64 R14, c[0x0][0x240] ;  /* 0x00009000ff0e7b82 */ /* 0x000eb00000000a00 */
[----:B--2---:R-:W2:Y:S08]  /*0130*/  LDC.64 R6, c[0x0][0x228] ;  /* 0x00008a00ff067b82 */ /* 0x004eb00000000a00 */
[----:B------:R-:W2:Y:S01]  /*0140*/  LDC.64 R10, c[0x0][0x230] ;  /* 0x00008c00ff0a7b82 */ /* 0x000ea20000000a00 */
[----:B01----:R-:W3:Y:S04]  /*0150*/  LDG.E R12, desc[UR4][R12.64] ;  /* 0x000000040c0c7981 */ /* 0x003ee8000c1e1900 */
[----:B------:R-:W3:Y:S04]  /*0160*/  LDG.E R14, desc[UR4][R14.64] ;  /* 0x000000040e0e7981 */ /* 0x000ee8000c1e1900 */
[----:B--2---:R0:W2:Y:S04]  /*0170*/  LDG.E R6, desc[UR4][R6.64] ;  /* 0x0000000406067981 */ /* 0x0040a8000c1e1900 */
[----:B------:R1:W2:Y:S01]  /*0180*/  LDG.E R10, desc[UR4][R10.64] ;  /* 0x000000040a0a7981 */ /* 0x0002a2000c1e1900 */
[----:B------:R-:W-:Y:S01]  /*0190*/  IMAD.MOV.U32 R9, RZ, RZ, RZ ;  /* 0x000000ffff097224 */ /* 0x000fe200078e00ff */
[C---:B------:R-:W-:Y:S01]  /*01a0*/  FSETP.GEU.AND P0, PT, |R2|.reuse, 1.175494350822287508e-38, PT ;  /* 0x008000000200780b */ /* 0x040fe20003f0e200 */
[C---:B----4-:R-:W-:Y:S01]  /*01b0*/  FMUL R5, R2.reuse, 0.25 ;  /* 0x3e80000002057820 */ /* 0x050fe20000400000 */
[----:B------:R-:W-:-:S04]  /*01c0*/  FSETP.GT.AND P2, PT, |R2|, 8.50705917302346158658e+37, PT ;  /* 0x7e8000000200780b */ /* 0x000fc80003f44200 */
[----:B------:R-:W-:-:S07]  /*01d0*/  FSEL R5, R5, R2, P2 ;  /* 0x0000000205057208 */ /* 0x000fce0001000000 */
[----:B------:R-:W-:-:S04]  /*01e0*/  @!P0 FMUL R5, R5, 16777216 ;  /* 0x4b80000005058820 */ /* 0x000fc80000400000 */
[----:B------:R-:W3:Y:S01]  /*01f0*/  MUFU.RCP R4, R5 ;  /* 0x0000000500047308 */ /* 0x000ee20000001000 */
[----:B-----5:R-:W-:-:S04]  /*0200*/  @P2 FMUL R16, R16, 0.25 ;  /* 0x3e80000010102820 */ /* 0x020fc80000400000 */
[----:B------:R-:W-:-:S04]  /*0210*/  @!P0 FMUL R16, R16, 16777216 ;  /* 0x4b80000010108820 */ /* 0x000fc80000400000 */
[----:B---3--:R-:W-:-:S05]  /*0220*/  FFMA R8, R4, R16, -R3 ;  /* 0x0000001004087223 */ /* 0x008fca0000000803 */
[C---:B------:R-:W-:Y:S02]  /*0230*/  FSETP.GT.AND P3, PT, R8.reuse, RZ, PT ;  /* 0x000000ff0800720b */ /* 0x040fe40003f64000 */
[C---:B------:R-:W-:Y:S02]  /*0240*/  FSETP.GEU.AND P4, PT, R8.reuse, RZ, PT ;  /* 0x000000ff0800720b */ /* 0x040fe40003f8e000 */
[----:B0-----:R-:W-:Y:S01]  /*0250*/  SEL R7, RZ, 0x1, !P3 ;  /* 0x00000001ff077807 */ /* 0x001fe20005800000 */
[----:B-1----:R-:W-:-:S08]  /*0260*/  FADD R11, |R8|, 0.5 ;  /* 0x3f000000080b7421 */ /* 0x002fd00000000200 */
[----:B------:R-:W-:Y:S02]  /*0270*/  @!P3 IMAD.MOV R9, RZ, RZ, -0x1 ;  /* 0xffffffffff09b424 */ /* 0x000fe400078e02ff */
[----:B------:R-:W-:Y:S01]  /*0280*/  @P4 IMAD.MOV R9, RZ, RZ, R7 ;  /* 0x000000ffff094224 */ /* 0x000fe200078e0207 */
[----:B------:R-:W-:Y:S08]  /*0290*/  FRND.FTZ.FLOOR R16, R11 ;  /* 0x0000000b00107307 */ /* 0x000ff00000215000 */
[----:B------:R-:W0:Y:S01]  /*02a0*/  I2F.S16 R9, R9 ;  /* 0x0000000900097306 */ /* 0x000e220000101400 */
[----:B------:R-:W-:Y:S01]  /*02b0*/  @P2 FMUL R12, R12, 0.25 ;  /* 0x3e8000000c0c2820 */ /* 0x000fe20000400000 */
[----:B------:R-:W-:Y:S01]  /*02c0*/  @P2 FMUL R14, R14, 0.25 ;  /* 0x3e8000000e0e2820 */ /* 0x000fe20000400000 */
[----:B0-----:R-:W-:-:S05]  /*02d0*/  FMUL R7, R9, R16 ;  /* 0x0000001009077220 */ /* 0x001fca0000400000 */
[C---:B------:R-:W-:Y:S02]  /*02e0*/  FSETP.NAN.AND P3, PT, R7.reuse, R7, PT ;  /* 0x000000070700720b */ /* 0x040fe40003f68000 */
[CC--:B--2---:R-:W-:Y:S02]  /*02f0*/  FSETP.GT.AND P2, PT, R7.reuse, R6.reuse, PT ;  /* 0x000000060700720b */ /* 0x0c4fe40003f44000 */
[C---:B------:R-:W-:Y:S01]  /*0300*/  FSEL R16, R7.reuse, R6, P3 ;  /* 0x0000000607107208 */ /* 0x040fe20001800000 */
[----:B------:R-:W-:Y:S01]  /*0310*/  @!P0 FMUL R12, R12, 16777216 ;  /* 0x4b8000000c0c8820 */ /* 0x000fe20000400000 */
[----:B------:R-:W-:Y:S02]  /*0320*/  @!P0 FMUL R14, R14, 16777216 ;  /* 0x4b8000000e0e8820 */ /* 0x000fe40000400000 */
[----:B------:R-:W-:Y:S01]  /*0330*/  FSEL R11, R7, R16, P2 ;  /* 0x00000010070b7208 */ /* 0x000fe20001000000 */
[C-C-:B------:R-:W-:Y:S01]  /*0340*/  FFMA R12, R4.reuse, R12, -R3.reuse ;  /* 0x0000000c040c7223 */ /* 0x140fe20000000803 */
[----:B------:R-:W-:-:S02]  /*0350*/  FFMA R9, R4, R14, -R3 ;  /* 0x0000000e04097223 */ /* 0x000fc40000000803 */
[----:B------:R-:W-:Y:S01]  /*0360*/  FSETP.GEU.AND P3, PT, R11, R10, PT ;  /* 0x0000000a0b00720b */ /* 0x000fe20003f6e000 */
[----:B------:R-:W0:Y:S02]  /*0370*/  LDC.64 R4, c[0x0][0x248] ;  /* 0x00009200ff047b82 */ /* 0x000e240000000a00 */
[----:B------:R-:W-:-:S04]  /*0380*/  FSETP.GT.AND P0, PT, |R12|, |R9|, PT ;  /* 0x400000090c00720b */ /* 0x000fc80003f04200 */
[C---:B------:R-:W-:Y:S02]  /*0390*/  FSEL R9, |R12|.reuse, |R9|, P0 ;  /* 0x400000090c097208 */ /* 0x040fe40000000200 */
[C---:B------:R-:W-:Y:S02]  /*03a0*/  FSETP.NAN.AND P0, PT, R11.reuse, R11, PT ;  /* 0x0000000b0b00720b */ /* 0x040fe40003f08000 */
[C---:B------:R-:W-:Y:S02]  /*03b0*/  FSETP.NAN.AND P2, PT, R12.reuse, R12, PT ;  /* 0x0000000c0c00720b */ /* 0x040fe40003f48000 */
[----:B------:R-:W-:Y:S02]  /*03c0*/  @P3 FSEL R11, R11, R10, P0 ;  /* 0x0000000a0b0b3208 */ /* 0x000fe40000000000 */
[----:B------:R-:W-:-:S03]  /*03d0*/  FSEL R9, |R12|, R9, P2 ;  /* 0x000000090c097208 */ /* 0x000fc60001000200 */
[----:B------:R-:W-:Y:S01]  /*03e0*/  FADD R3, R3, R11 ;  /* 0x0000000b03037221 */ /* 0x000fe20000000000 */
[C---:B------:R-:W-:Y:S01]  /*03f0*/  FSETP.GTU.AND P0, PT, R7.reuse, R10, PT ;  /* 0x0000000a0700720b */ /* 0x040fe20003f0c000 */
[----:B------:R-:W-:Y:S01]  /*0400*/  FADD R13, RZ, -R9 ;  /* 0x80000009ff0d7221 */ /* 0x000fe20000000000 */
[----:B------:R-:W-:Y:S01]  /*0410*/  FSETP.GT.AND P3, PT, R8, R9, PT ;  /* 0x000000090800720b */ /* 0x000fe20003f64000 */
[----:B------:R-:W-:Y:S01]  /*0420*/  FMUL R11, R2, R3 ;  /* 0x00000003020b7220 */ /* 0x000fe20000400000 */
[----:B------:R-:W-:Y:S02]  /*0430*/  SHF.R.S32.HI R9, RZ, 0x1f, R0 ;  /* 0x0000001fff097819 */ /* 0x000fe40000011400 */
[----:B------:R-:W-:Y:S02]  /*0440*/  IADD3 R2, P4, R0, UR6, RZ ;  /* 0x0000000600027c10 */ /* 0x000fe4000ff9e0ff */
[----:B------:R-:W-:Y:S02]  /*0450*/  FSETP.GE.AND P0, PT, R7, R6, !P0 ;  /* 0x000000060700720b */ /* 0x000fe40004706000 */
[----:B------:R-:W-:Y:S01]  /*0460*/  IADD3 R6, P5, R0, UR8, RZ ;  /* 0x0000000800067c10 */ /* 0x000fe2000ffbe0ff */
[----:B0-----:R-:W-:Y:S01]  /*0470*/  IMAD.WIDE R4, R0, 0x4, R4 ;  /* 0x0000000400047825 */ /* 0x001fe200078e0204 */
[----:B------:R-:W-:-:S02]  /*0480*/  FSETP.GEU.AND P2, PT, R8, R13, PT ;  /* 0x0000000d0800720b */ /* 0x000fc40003f4e000 */
[----:B------:R-:W-:Y:S01]  /*0490*/  IADD3.X R3, R9, UR7, RZ, P4, !PT ;  /* 0x0000000709037c10 */ /* 0x000fe2000a7fe4ff */
[----:B------:R-:W-:Y:S01]  /*04a0*/  ULDC.64 UR6, c[0x0][0x260] ;  /* 0x0000980000067ab9 */ /* 0x000fe20000000a00 */
[----:B------:R-:W-:Y:S02]  /*04b0*/  SEL R13, RZ, 0x1, !P0 ;  /* 0x00000001ff0d7807 */ /* 0x000fe40004000000 */
[----:B------:R-:W-:Y:S02]  /*04c0*/  IADD3.X R7, R9, UR9, RZ, P5, !PT ;  /* 0x0000000909077c10 */ /* 0x000fe4000affe4ff */
[----:B------:R-:W-:Y:S02]  /*04d0*/  SEL R15, RZ, 0x1, !P3 ;  /* 0x00000001ff0f7807 */ /* 0x000fe40005800000 */
[----:B------:R-:W-:Y:S01]  /*04e0*/  IADD3 R8, P0, R0, UR6, RZ ;  /* 0x0000000600087c10 */ /* 0x000fe2000ff1e0ff */
[----:B------:R0:W-:Y:S03]  /*04f0*/  @!P1 STG.E desc[UR4][R4.64], R11 ;  /* 0x0000000b04009986 */ /* 0x0001e6000c101904 */
[----:B------:R-:W-:Y:S01]  /*0500*/  IADD3.X R9, R9, UR7, RZ, P0, !PT ;  /* 0x0000000709097c10 */ /* 0x000fe200087fe4ff */
[----:B------:R0:W-:Y:S01]  /*0510*/  @!P1 STG.E.U8 desc[UR4][R2.64], R13 ;  /* 0x0000000d02009986 */ /* 0x0001e2000c101104 */
[----:B------:R-:W-:-:S03]  /*0520*/  SEL R17, RZ, 0x1, P2 ;  /* 0x00000001ff117807 */ /* 0x000fc60001000000 */
[----:B------:R0:W-:Y:S02]  /*0530*/  @!P1 STG.E.U8 desc[UR4][R6.64], R15 ;  /* 0x0000000f06009986 */ /* 0x0001e4000c101104 */
[----:B0-----:R-:W-:Y:S05]  /*0540*/  @P1 EXIT ;  /* 0x000000000000194d */ /* 0x001fea0003800000 */
[----:B------:R-:W-:Y:S01]  /*0550*/  STG.E.U8 desc[UR4][R8.64], R17 ;  /* 0x0000001108007986 */ /* 0x000fe2000c101104 */
[----:B------:R-:W-:Y:S05]  /*0560*/  EXIT ;  /* 0x000000000000794d */ /* 0x000fea0003800000 */
.L_x_0:
[----:B------:R-:W-:-:S00]  /*0570*/  BRA `(.L_x_0) ;  /* 0xfffffffc00fc7947 */ /* 0x000fc0000383ffff */
[----:B------:R-:W-:-:S00]  /*0580*/  NOP ;  /* 0x0000000000007918 */ /* 0x000fc00000000000 */
[----:B------:R-:W-:-:S00]  /*0590*/  NOP ;  /* 0x0000000000007918 */ /* 0x000fc00000000000 */
[----:B------:R-:W-:-:S00]  /*05a0*/  NOP ;  /* 0x0000000000007918 */ /* 0x000fc00000000000 */
[----:B------:R-:W-:-:S00]  /*05b0*/  NOP ;  /* 0x0000000000007918 */ /* 0x000fc00000000000 */
[----:B------:R-:W-:-:S00]  /*05c0*/  NOP ;  /* 0x0000000000007918 */ /* 0x000fc00000000000 */
[----:B------:R-:W-:-:S00]  /*05d0*/  NOP ;  /* 0x0000000000007918 */ /* 0x000fc00000000000 */
[----:B------:R-:W-:-:S00]  /*05e0*/  NOP ;  /* 0x0000000000007918 */ /* 0x000fc00000000000 */
[----:B------:R-:W-:-:S00]  /*05f0*/  NOP ;  /* 0x0000000000007918 */ /* 0x000fc00000000000 */
.L_x_1:


//--------------------- .nv.global.init           --------------------------
	.section	.nv.global.init,"aw",@progbits
.nv.global.init:
	.type		_$_str,@object
	.size		_$_str,(.L_0 - _$_str)
_$_str:
        /*0000*/ 	.byte	0x5f, 0x5f, 0x43, 0x55, 0x44, 0x41, 0x5f, 0x46, 0x54, 0x5a, 0x00
.L_0:


//--------------------- .nv.constant0.triton_poi_fused_abs_add_clamp_div_floor_ge_gt_le_logical_and_lt_maximum_mul_neg_sign_sub_1 --------------------------
	.section	.nv.constant0.triton_poi_fused_abs_add_clamp_div_floor_ge_gt_le_logical_and_lt_maximum_mul_neg_sign_sub_1,"a",@progbits
	.sectionflags	@""
	.align	4
.nv.constant0.triton_poi_fused_abs_add_clamp_div_floor_ge_gt_le_logical_and_lt_maximum_mul_neg_sign_sub_1:
	.zero		620
